//
// Generated by NVIDIA NVVM Compiler
//
// Compiler Build ID: CL-36424714
// Cuda compilation tools, release 13.0, V13.0.88
// Based on NVVM 20.0.0
//

.version 9.0
.target sm_100
.address_size 64

	// .globl	_Z19drawRectangleKernelP6uchar4iiiiiiS_i

.visible .entry _Z19drawRectangleKernelP6uchar4iiiiiiS_i(
	.param .u64 .ptr .align 1 _Z19drawRectangleKernelP6uchar4iiiiiiS_i_param_0,
	.param .u32 _Z19drawRectangleKernelP6uchar4iiiiiiS_i_param_1,
	.param .u32 _Z19drawRectangleKernelP6uchar4iiiiiiS_i_param_2,
	.param .u32 _Z19drawRectangleKernelP6uchar4iiiiiiS_i_param_3,
	.param .u32 _Z19drawRectangleKernelP6uchar4iiiiiiS_i_param_4,
	.param .u32 _Z19drawRectangleKernelP6uchar4iiiiiiS_i_param_5,
	.param .u32 _Z19drawRectangleKernelP6uchar4iiiiiiS_i_param_6,
	.param .align 4 .b8 _Z19drawRectangleKernelP6uchar4iiiiiiS_i_param_7[4],
	.param .u32 _Z19drawRectangleKernelP6uchar4iiiiiiS_i_param_8
)
{
	.reg .pred 	%p<26>;
	.reg .b16 	%rs<5>;
	.reg .b32 	%r<42>;
	.reg .b64 	%rd<5>;

	ld.param.u32 	%r9, [_Z19drawRectangleKernelP6uchar4iiiiiiS_i_param_7];
	bfe.u32 	%r10, %r9, 24, 8;
	cvt.u16.u32 	%rs4, %r10;
	bfe.u32 	%r11, %r9, 16, 8;
	cvt.u16.u32 	%rs3, %r11;
	bfe.u32 	%r12, %r9, 8, 8;
	cvt.u16.u32 	%rs2, %r12;
	bfe.u32 	%r13, %r9, 0, 8;
	cvt.u16.u32 	%rs1, %r13;
	ld.param.u64 	%rd2, [_Z19drawRectangleKernelP6uchar4iiiiiiS_i_param_0];
	ld.param.u32 	%r3, [_Z19drawRectangleKernelP6uchar4iiiiiiS_i_param_1];
	ld.param.u32 	%r14, [_Z19drawRectangleKernelP6uchar4iiiiiiS_i_param_2];
	ld.param.u32 	%r4, [_Z19drawRectangleKernelP6uchar4iiiiiiS_i_param_3];
	ld.param.u32 	%r5, [_Z19drawRectangleKernelP6uchar4iiiiiiS_i_param_4];
	ld.param.u32 	%r6, [_Z19drawRectangleKernelP6uchar4iiiiiiS_i_param_5];
	ld.param.u32 	%r7, [_Z19drawRectangleKernelP6uchar4iiiiiiS_i_param_6];
	ld.param.u32 	%r8, [_Z19drawRectangleKernelP6uchar4iiiiiiS_i_param_8];
	mov.u32 	%r16, %ctaid.x;
	mov.u32 	%r17, %ntid.x;
	mov.u32 	%r18, %tid.x;
	mad.lo.s32 	%r1, %r16, %r17, %r18;
	mov.u32 	%r19, %ctaid.y;
	mov.u32 	%r20, %ntid.y;
	mov.u32 	%r21, %tid.y;
	mad.lo.s32 	%r22, %r19, %r20, %r21;
	setp.ge.s32 	%p1, %r1, %r3;
	setp.ge.s32 	%p2, %r22, %r14;
	or.pred  	%p3, %p1, %p2;
	@%p3 bra 	$L__BB0_9;
	cvta.to.global.u64 	%rd3, %rd2;
	setp.ge.s32 	%p4, %r22, %r5;
	add.s32 	%r23, %r8, %r5;
	setp.lt.s32 	%p5, %r22, %r23;
	and.pred  	%p6, %p4, %p5;
	mad.lo.s32 	%r24, %r3, %r22, %r1;
	mul.wide.s32 	%rd4, %r24, 4;
	add.s64 	%rd1, %rd3, %rd4;
	@%p6 bra 	$L__BB0_3;
	sub.s32 	%r25, %r7, %r8;
	setp.lt.s32 	%p7, %r22, %r25;
	setp.ge.s32 	%p8, %r22, %r7;
	or.pred  	%p9, %p8, %p7;
	@%p9 bra 	$L__BB0_5;
$L__BB0_3:
	setp.lt.s32 	%p10, %r1, %r4;
	setp.ge.s32 	%p11, %r1, %r6;
	or.pred  	%p12, %p10, %p11;
	@%p12 bra 	$L__BB0_5;
	cvt.u32.u16 	%r26, %rs1;
	cvt.u32.u16 	%r27, %rs2;
	prmt.b32 	%r28, %r26, %r27, 0x3340U;
	cvt.u32.u16 	%r29, %rs3;
	cvt.u32.u16 	%r30, %rs4;
	prmt.b32 	%r31, %r29, %r30, 0x3340U;
	prmt.b32 	%r32, %r28, %r31, 0x5410U;
	st.global.u32 	[%rd1], %r32;
$L__BB0_5:
	setp.ge.s32 	%p13, %r1, %r4;
	add.s32 	%r33, %r8, %r4;
	setp.lt.s32 	%p14, %r1, %r33;
	and.pred  	%p15, %p13, %p14;
	@%p15 bra 	$L__BB0_7;
	setp.ge.s32 	%p16, %r22, %r5;
	sub.s32 	%r34, %r6, %r8;
	setp.ge.s32 	%p17, %r1, %r34;
	setp.lt.s32 	%p18, %r1, %r6;
	and.pred  	%p19, %p18, %p17;
	setp.lt.s32 	%p20, %r22, %r7;
	and.pred  	%p21, %p16, %p20;
	and.pred  	%p22, %p19, %p21;
	@%p22 bra 	$L__BB0_8;
	bra.uni 	$L__BB0_9;
$L__BB0_7:
	setp.lt.s32 	%p23, %r22, %r5;
	setp.ge.s32 	%p24, %r22, %r7;
	or.pred  	%p25, %p23, %p24;
	@%p25 bra 	$L__BB0_9;
$L__BB0_8:
	cvt.u32.u16 	%r35, %rs1;
	cvt.u32.u16 	%r36, %rs2;
	prmt.b32 	%r37, %r35, %r36, 0x3340U;
	cvt.u32.u16 	%r38, %rs3;
	cvt.u32.u16 	%r39, %rs4;
	prmt.b32 	%r40, %r38, %r39, 0x3340U;
	prmt.b32 	%r41, %r37, %r40, 0x5410U;
	st.global.u32 	[%rd1], %r41;
$L__BB0_9:
	ret;

}
	// .globl	_Z16nv12ToRgbaKernelPKhP6uchar4ii
.visible .entry _Z16nv12ToRgbaKernelPKhP6uchar4ii(
	.param .u64 .ptr .align 1 _Z16nv12ToRgbaKernelPKhP6uchar4ii_param_0,
	.param .u64 .ptr .align 1 _Z16nv12ToRgbaKernelPKhP6uchar4ii_param_1,
	.param .u32 _Z16nv12ToRgbaKernelPKhP6uchar4ii_param_2,
	.param .u32 _Z16nv12ToRgbaKernelPKhP6uchar4ii_param_3
)
{
	.reg .pred 	%p<4>;
	.reg .b16 	%rs<2>;
	.reg .b32 	%r<42>;
	.reg .b64 	%rd<11>;

	ld.param.u64 	%rd1, [_Z16nv12ToRgbaKernelPKhP6uchar4ii_param_0];
	ld.param.u64 	%rd2, [_Z16nv12ToRgbaKernelPKhP6uchar4ii_param_1];
	ld.param.u32 	%r3, [_Z16nv12ToRgbaKernelPKhP6uchar4ii_param_2];
	ld.param.u32 	%r5, [_Z16nv12ToRgbaKernelPKhP6uchar4ii_param_3];
	mov.u32 	%r6, %ctaid.x;
	mov.u32 	%r7, %ntid.x;
	mov.u32 	%r8, %tid.x;
	mad.lo.s32 	%r1, %r6, %r7, %r8;
	mov.u32 	%r9, %ctaid.y;
	mov.u32 	%r10, %ntid.y;
	mov.u32 	%r11, %tid.y;
	mad.lo.s32 	%r12, %r9, %r10, %r11;
	setp.ge.s32 	%p1, %r1, %r3;
	setp.ge.s32 	%p2, %r12, %r5;
	or.pred  	%p3, %p1, %p2;
	@%p3 bra 	$L__BB1_2;
	cvta.to.global.u64 	%rd3, %rd1;
	cvta.to.global.u64 	%rd4, %rd2;
	shr.u32 	%r13, %r1, 31;
	add.s32 	%r14, %r1, %r13;
	shr.u32 	%r15, %r12, 1;
	mad.lo.s32 	%r16, %r3, %r12, %r1;
	cvt.s64.s32 	%rd5, %r16;
	add.s64 	%rd6, %rd3, %rd5;
	ld.global.u8 	%rs1, [%rd6];
	and.b32  	%r17, %r14, -2;
	add.s32 	%r18, %r5, %r15;
	mad.lo.s32 	%r19, %r18, %r3, %r17;
	cvt.s64.s32 	%rd7, %r19;
	add.s64 	%rd8, %rd3, %rd7;
	ld.global.u8 	%r20, [%rd8];
	ld.global.u8 	%r21, [%rd8+1];
	add.s32 	%r22, %r20, -128;
	add.s32 	%r23, %r21, -128;
	mul.wide.u16 	%r24, %rs1, 298;
	add.s32 	%r25, %r24, -4640;
	mad.lo.s32 	%r26, %r23, 409, %r25;
	shr.s32 	%r27, %r26, 8;
	mad.lo.s32 	%r28, %r22, -100, %r25;
	mad.lo.s32 	%r29, %r23, -208, %r28;
	shr.s32 	%r30, %r29, 8;
	mad.lo.s32 	%r31, %r22, 616, %r28;
	shr.s32 	%r32, %r31, 8;
	max.s32 	%r33, %r27, 0;
	min.s32 	%r34, %r33, 255;
	max.s32 	%r35, %r30, 0;
	min.s32 	%r36, %r35, 255;
	max.s32 	%r37, %r32, 0;
	min.s32 	%r38, %r37, 255;
	mul.wide.s32 	%rd9, %r16, 4;
	add.s64 	%rd10, %rd4, %rd9;
	prmt.b32 	%r39, %r34, %r36, 0x3340U;
	prmt.b32 	%r40, %r38, 65535, 0x3340U;
	prmt.b32 	%r41, %r39, %r40, 0x5410U;
	st.global.u32 	[%rd10], %r41;
$L__BB1_2:
	ret;

}
	// .globl	_Z15bgrToRgbaKernelPKhP6uchar4ii
.visible .entry _Z15bgrToRgbaKernelPKhP6uchar4ii(
	.param .u64 .ptr .align 1 _Z15bgrToRgbaKernelPKhP6uchar4ii_param_0,
	.param .u64 .ptr .align 1 _Z15bgrToRgbaKernelPKhP6uchar4ii_param_1,
	.param .u32 _Z15bgrToRgbaKernelPKhP6uchar4ii_param_2,
	.param .u32 _Z15bgrToRgbaKernelPKhP6uchar4ii_param_3
)
{
	.reg .pred 	%p<4>;
	.reg .b32 	%r<21>;
	.reg .b64 	%rd<9>;

	ld.param.u64 	%rd1, [_Z15bgrToRgbaKernelPKhP6uchar4ii_param_0];
	ld.param.u64 	%rd2, [_Z15bgrToRgbaKernelPKhP6uchar4ii_param_1];
	ld.param.u32 	%r3, [_Z15bgrToRgbaKernelPKhP6uchar4ii_param_2];
	ld.param.u32 	%r4, [_Z15bgrToRgbaKernelPKhP6uchar4ii_param_3];
	mov.u32 	%r6, %ctaid.x;
	mov.u32 	%r7, %ntid.x;
	mov.u32 	%r8, %tid.x;
	mad.lo.s32 	%r1, %r6, %r7, %r8;
	mov.u32 	%r9, %ctaid.y;
	mov.u32 	%r10, %ntid.y;
	mov.u32 	%r11, %tid.y;
	mad.lo.s32 	%r12, %r9, %r10, %r11;
	setp.ge.s32 	%p1, %r1, %r3;
	setp.ge.s32 	%p2, %r12, %r4;
	or.pred  	%p3, %p1, %p2;
	@%p3 bra 	$L__BB2_2;
	cvta.to.global.u64 	%rd3, %rd1;
	cvta.to.global.u64 	%rd4, %rd2;
	mad.lo.s32 	%r13, %r3, %r12, %r1;
	mul.lo.s32 	%r14, %r13, 3;
	cvt.s64.s32 	%rd5, %r14;
	add.s64 	%rd6, %rd3, %rd5;
	mul.wide.s32 	%rd7, %r13, 4;
	add.s64 	%rd8, %rd4, %rd7;
	ld.global.u8 	%r15, [%rd6+1];
	ld.global.u8 	%r16, [%rd6+2];
	prmt.b32 	%r17, %r16, %r15, 0x3340U;
	ld.global.u8 	%r18, [%rd6];
	prmt.b32 	%r19, %r18, 65535, 0x3340U;
	prmt.b32 	%r20, %r17, %r19, 0x5410U;
	st.global.u32 	[%rd8], %r20;
$L__BB2_2:
	ret;

}
	// .globl	_Z15rgbaToBgrKernelPK6uchar4Phii
.visible .entry _Z15rgbaToBgrKernelPK6uchar4Phii(
	.param .u64 .ptr .align 1 _Z15rgbaToBgrKernelPK6uchar4Phii_param_0,
	.param .u64 .ptr .align 1 _Z15rgbaToBgrKernelPK6uchar4Phii_param_1,
	.param .u32 _Z15rgbaToBgrKernelPK6uchar4Phii_param_2,
	.param .u32 _Z15rgbaToBgrKernelPK6uchar4Phii_param_3
)
{
	.reg .pred 	%p<4>;
	.reg .b32 	%r<19>;
	.reg .b64 	%rd<9>;

	ld.param.u64 	%rd1, [_Z15rgbaToBgrKernelPK6uchar4Phii_param_0];
	ld.param.u64 	%rd2, [_Z15rgbaToBgrKernelPK6uchar4Phii_param_1];
	ld.param.u32 	%r3, [_Z15rgbaToBgrKernelPK6uchar4Phii_param_2];
	ld.param.u32 	%r4, [_Z15rgbaToBgrKernelPK6uchar4Phii_param_3];
	mov.u32 	%r6, %ctaid.x;
	mov.u32 	%r7, %ntid.x;
	mov.u32 	%r8, %tid.x;
	mad.lo.s32 	%r1, %r6, %r7, %r8;
	mov.u32 	%r9, %ctaid.y;
	mov.u32 	%r10, %ntid.y;
	mov.u32 	%r11, %tid.y;
	mad.lo.s32 	%r12, %r9, %r10, %r11;
	setp.ge.s32 	%p1, %r1, %r3;
	setp.ge.s32 	%p2, %r12, %r4;
	or.pred  	%p3, %p1, %p2;
	@%p3 bra 	$L__BB3_2;
	cvta.to.global.u64 	%rd3, %rd1;
	cvta.to.global.u64 	%rd4, %rd2;
	mad.lo.s32 	%r13, %r3, %r12, %r1;
	mul.lo.s32 	%r14, %r13, 3;
	mul.wide.s32 	%rd5, %r13, 4;
	add.s64 	%rd6, %rd3, %rd5;
	.pragma "used_bytes_mask 7";
	ld.global.u32 	%r15, [%rd6];
	bfe.u32 	%r16, %r15, 0, 8;
	bfe.u32 	%r17, %r15, 8, 8;
	bfe.u32 	%r18, %r15, 16, 8;
	cvt.s64.s32 	%rd7, %r14;
	add.s64 	%rd8, %rd4, %rd7;
	st.global.u8 	[%rd8], %r18;
	st.global.u8 	[%rd8+1], %r17;
	st.global.u8 	[%rd8+2], %r16;
$L__BB3_2:
	ret;

}


// ===== COMPILED SASS (sm_100) =====

	.target	sm_100

	.elftype	@"ET_EXEC"


//--------------------- .note.nv.tkinfo           --------------------------
	.section	.note.nv.tkinfo,"",@"SHT_NOTE"
	.sectionflags	@"SHF_NOTE_NV_TKINFO"
	.tkinfo
        /*0018*/ 	.word	0x00000002
        /*0030*/ 	.string	""
        /*0030*/ 	.string	"ptxas"
        /*0030*/ 	.string	"Cuda compilation tools, release 13.0, V13.0.88"
        /*0030*/ 	.string	"Build cuda_13.0.r13.0/compiler.36424714_0"
        /*0030*/ 	.string	"-arch sm_100 -m 64 "



//--------------------- .note.nv.cuinfo           --------------------------
	.section	.note.nv.cuinfo,"",@"SHT_NOTE"
	.sectionflags	@"SHF_NOTE_NV_CUINFO"
        /*0018*/ 	.short	0x0002
        /*001a*/ 	.short	0x0064
        /*001c*/ 	.short	0x0082
	.zero		2


//--------------------- .nv.info                  --------------------------
	.section	.nv.info,"",@"SHT_CUDA_INFO"
	.align	4


	//----- nvinfo : EIATTR_REGCOUNT
	.align		4
        /*0000*/ 	.byte	0x04, 0x2f
        /*0002*/ 	.short	(.L_1 - .L_0)
	.align		4
.L_0:
        /*0004*/ 	.word	index@(_Z19drawRectangleKernelP6uchar4iiiiiiS_i)
        /*0008*/ 	.word	0x00000010


	//----- nvinfo : EIATTR_FRAME_SIZE
	.align		4
.L_1:
        /*000c*/ 	.byte	0x04, 0x11
        /*000e*/ 	.short	(.L_3 - .L_2)
	.align		4
.L_2:
        /*0010*/ 	.word	index@(_Z19drawRectangleKernelP6uchar4iiiiiiS_i)
        /*0014*/ 	.word	0x00000000


	//----- nvinfo : EIATTR_REGCOUNT
	.align		4
.L_3:
        /*0018*/ 	.byte	0x04, 0x2f
        /*001a*/ 	.short	(.L_5 - .L_4)
	.align		4
.L_4:
        /*001c*/ 	.word	index@(_Z16nv12ToRgbaKernelPKhP6uchar4ii)
        /*0020*/ 	.word	0x00000010


	//----- nvinfo : EIATTR_FRAME_SIZE
	.align		4
.L_5:
        /*0024*/ 	.byte	0x04, 0x11
        /*0026*/ 	.short	(.L_7 - .L_6)
	.align		4
.L_6:
        /*0028*/ 	.word	index@(_Z16nv12ToRgbaKernelPKhP6uchar4ii)
        /*002c*/ 	.word	0x00000000


	//----- nvinfo : EIATTR_REGCOUNT
	.align		4
.L_7:
        /*0030*/ 	.byte	0x04, 0x2f
        /*0032*/ 	.short	(.L_9 - .L_8)
	.align		4
.L_8:
        /*0034*/ 	.word	index@(_Z15bgrToRgbaKernelPKhP6uchar4ii)
        /*0038*/ 	.word	0x0000000e


	//----- nvinfo : EIATTR_FRAME_SIZE
	.align		4
.L_9:
        /*003c*/ 	.byte	0x04, 0x11
        /*003e*/ 	.short	(.L_11 - .L_10)
	.align		4
.L_10:
        /*0040*/ 	.word	index@(_Z15bgrToRgbaKernelPKhP6uchar4ii)
        /*0044*/ 	.word	0x00000000


	//----- nvinfo : EIATTR_REGCOUNT
	.align		4
.L_11:
        /*0048*/ 	.byte	0x04, 0x2f
        /*004a*/ 	.short	(.L_13 - .L_12)
	.align		4
.L_12:
        /*004c*/ 	.word	index@(_Z15rgbaToBgrKernelPK6uchar4Phii)
        /*0050*/ 	.word	0x0000000e


	//----- nvinfo : EIATTR_FRAME_SIZE
	.align		4
.L_13:
        /*0054*/ 	.byte	0x04, 0x11
        /*0056*/ 	.short	(.L_15 - .L_14)
	.align		4
.L_14:
        /*0058*/ 	.word	index@(_Z15rgbaToBgrKernelPK6uchar4Phii)
        /*005c*/ 	.word	0x00000000


	//----- nvinfo : EIATTR_MIN_STACK_SIZE
	.align		4
.L_15:
        /*0060*/ 	.byte	0x04, 0x12
        /*0062*/ 	.short	(.L_17 - .L_16)
	.align		4
.L_16:
        /*0064*/ 	.word	index@(_Z15rgbaToBgrKernelPK6uchar4Phii)
        /*0068*/ 	.word	0x00000000


	//----- nvinfo : EIATTR_MIN_STACK_SIZE
	.align		4
.L_17:
        /*006c*/ 	.byte	0x04, 0x12
        /*006e*/ 	.short	(.L_19 - .L_18)
	.align		4
.L_18:
        /*0070*/ 	.word	index@(_Z15bgrToRgbaKernelPKhP6uchar4ii)
        /*0074*/ 	.word	0x00000000


	//----- nvinfo : EIATTR_MIN_STACK_SIZE
	.align		4
.L_19:
        /*0078*/ 	.byte	0x04, 0x12
        /*007a*/ 	.short	(.L_21 - .L_20)
	.align		4
.L_20:
        /*007c*/ 	.word	index@(_Z16nv12ToRgbaKernelPKhP6uchar4ii)
        /*0080*/ 	.word	0x00000000


	//----- nvinfo : EIATTR_MIN_STACK_SIZE
	.align		4
.L_21:
        /*0084*/ 	.byte	0x04, 0x12
        /*0086*/ 	.short	(.L_23 - .L_22)
	.align		4
.L_22:
        /*0088*/ 	.word	index@(_Z19drawRectangleKernelP6uchar4iiiiiiS_i)
        /*008c*/ 	.word	0x00000000
.L_23:


//--------------------- .nv.compat                --------------------------
	.section	.nv.compat,"",@"SHT_CUDA_COMPAT_INFO"
	.align	4
        /*0000*/ 	.byte	0x02, 0x09, 0x00, 0x00, 0x02, 0x02, 0x01, 0x00, 0x02, 0x05, 0x05, 0x00, 0x03, 0x07, 0x01, 0x01
        /*0010*/ 	.byte	0x02, 0x03, 0x00, 0x00, 0x02, 0x06, 0x01, 0x00, 0x04, 0x0b, 0x08, 0x00, 0x09, 0x00, 0x00, 0x00
        /*0020*/ 	.byte	0x00, 0x00, 0x00, 0x00


//--------------------- .nv.info._Z15rgbaToBgrKernelPK6uchar4Phii --------------------------
	.section	.nv.info._Z15rgbaToBgrKernelPK6uchar4Phii,"",@"SHT_CUDA_INFO"
	.sectionflags	@""
	.align	4


	//----- nvinfo : EIATTR_CUDA_API_VERSION
	.align		4
        /*0000*/ 	.byte	0x04, 0x37
        /*0002*/ 	.short	(.L_25 - .L_24)
.L_24:
        /*0004*/ 	.word	0x00000082


	//----- nvinfo : EIATTR_KPARAM_INFO
	.align		4
.L_25:
        /*0008*/ 	.byte	0x04, 0x17
        /*000a*/ 	.short	(.L_27 - .L_26)
.L_26:
        /*000c*/ 	.word	0x00000000
        /*0010*/ 	.short	0x0003
        /*0012*/ 	.short	0x0014
        /*0014*/ 	.byte	0x00, 0xf0, 0x11, 0x00


	//----- nvinfo : EIATTR_KPARAM_INFO
	.align		4
.L_27:
        /*0018*/ 	.byte	0x04, 0x17
        /*001a*/ 	.short	(.L_29 - .L_28)
.L_28:
        /*001c*/ 	.word	0x00000000
        /*0020*/ 	.short	0x0002
        /*0022*/ 	.short	0x0010
        /*0024*/ 	.byte	0x00, 0xf0, 0x11, 0x00


	//----- nvinfo : EIATTR_KPARAM_INFO
	.align		4
.L_29:
        /*0028*/ 	.byte	0x04, 0x17
        /*002a*/ 	.short	(.L_31 - .L_30)
.L_30:
        /*002c*/ 	.word	0x00000000
        /*0030*/ 	.short	0x0001
        /*0032*/ 	.short	0x0008
        /*0034*/ 	.byte	0x00, 0xf5, 0x21, 0x00


	//----- nvinfo : EIATTR_KPARAM_INFO
	.align		4
.L_31:
        /*0038*/ 	.byte	0x04, 0x17
        /*003a*/ 	.short	(.L_33 - .L_32)
.L_32:
        /*003c*/ 	.word	0x00000000
        /*0040*/ 	.short	0x0000
        /*0042*/ 	.short	0x0000
        /*0044*/ 	.byte	0x00, 0xf5, 0x21, 0x00


	//----- nvinfo : EIATTR_SPARSE_MMA_MASK
	.align		4
.L_33:
        /*0048*/ 	.byte	0x03, 0x50
        /*004a*/ 	.short	0x0000


	//----- nvinfo : EIATTR_MAXREG_COUNT
	.align		4
        /*004c*/ 	.byte	0x03, 0x1b
        /*004e*/ 	.short	0x00ff


	//----- nvinfo : EIATTR_MERCURY_ISA_VERSION
	.align		4
        /*0050*/ 	.byte	0x03, 0x5f
        /*0052*/ 	.short	0x0101


	//----- nvinfo : EIATTR_UNUSED_LOAD_BYTE_OFFSET
	.align		4
        /*0054*/ 	.byte	0x04, 0x44
        /*0056*/ 	.short	(.L_35 - .L_34)


	//   ....[0]....
.L_34:
        /*0058*/ 	.word	0x00000120
        /*005c*/ 	.word	0x00000007


	//----- nvinfo : EIATTR_VRC_CTA_INIT_COUNT
	.align		4
.L_35:
        /*0060*/ 	.byte	0x02, 0x4a
	.zero		1
	.zero		1


	//----- nvinfo : EIATTR_EXIT_INSTR_OFFSETS
	.align		4
        /*0064*/ 	.byte	0x04, 0x1c
        /*0066*/ 	.short	(.L_37 - .L_36)


	//   ....[0]....
.L_36:
        /*0068*/ 	.word	0x000000c0


	//   ....[1]....
        /*006c*/ 	.word	0x000001c0


	//----- nvinfo : EIATTR_CBANK_PARAM_SIZE
	.align		4
.L_37:
        /*0070*/ 	.byte	0x03, 0x19
        /*0072*/ 	.short	0x0018


	//----- nvinfo : EIATTR_PARAM_CBANK
	.align		4
        /*0074*/ 	.byte	0x04, 0x0a
        /*0076*/ 	.short	(.L_39 - .L_38)
	.align		4
.L_38:
        /*0078*/ 	.word	index@(.nv.constant0._Z15rgbaToBgrKernelPK6uchar4Phii)
        /*007c*/ 	.short	0x0380
        /*007e*/ 	.short	0x0018


	//----- nvinfo : EIATTR_SW_WAR
	.align		4
.L_39:
        /*0080*/ 	.byte	0x04, 0x36
        /*0082*/ 	.short	(.L_41 - .L_40)
.L_40:
        /*0084*/ 	.word	0x00000008
.L_41:


//--------------------- .nv.info._Z15bgrToRgbaKernelPKhP6uchar4ii --------------------------
	.section	.nv.info._Z15bgrToRgbaKernelPKhP6uchar4ii,"",@"SHT_CUDA_INFO"
	.sectionflags	@""
	.align	4


	//----- nvinfo : EIATTR_CUDA_API_VERSION
	.align		4
        /*0000*/ 	.byte	0x04, 0x37
        /*0002*/ 	.short	(.L_43 - .L_42)
.L_42:
        /*0004*/ 	.word	0x00000082


	//----- nvinfo : EIATTR_KPARAM_INFO
	.align		4
.L_43:
        /*0008*/ 	.byte	0x04, 0x17
        /*000a*/ 	.short	(.L_45 - .L_44)
.L_44:
        /*000c*/ 	.word	0x00000000
        /*0010*/ 	.short	0x0003
        /*0012*/ 	.short	0x0014
        /*0014*/ 	.byte	0x00, 0xf0, 0x11, 0x00


	//----- nvinfo : EIATTR_KPARAM_INFO
	.align		4
.L_45:
        /*0018*/ 	.byte	0x04, 0x17
        /*001a*/ 	.short	(.L_47 - .L_46)
.L_46:
        /*001c*/ 	.word	0x00000000
        /*0020*/ 	.short	0x0002
        /*0022*/ 	.short	0x0010
        /*0024*/ 	.byte	0x00, 0xf0, 0x11, 0x00


	//----- nvinfo : EIATTR_KPARAM_INFO
	.align		4
.L_47:
        /*0028*/ 	.byte	0x04, 0x17
        /*002a*/ 	.short	(.L_49 - .L_48)
.L_48:
        /*002c*/ 	.word	0x00000000
        /*0030*/ 	.short	0x0001
        /*0032*/ 	.short	0x0008
        /*0034*/ 	.byte	0x00, 0xf5, 0x21, 0x00


	//----- nvinfo : EIATTR_KPARAM_INFO
	.align		4
.L_49:
        /*0038*/ 	.byte	0x04, 0x17
        /*003a*/ 	.short	(.L_51 - .L_50)
.L_50:
        /*003c*/ 	.word	0x00000000
        /*0040*/ 	.short	0x0000
        /*0042*/ 	.short	0x0000
        /*0044*/ 	.byte	0x00, 0xf5, 0x21, 0x00


	//----- nvinfo : EIATTR_SPARSE_MMA_MASK
	.align		4
.L_51:
        /*0048*/ 	.byte	0x03, 0x50
        /*004a*/ 	.short	0x0000


	//----- nvinfo : EIATTR_MAXREG_COUNT
	.align		4
        /*004c*/ 	.byte	0x03, 0x1b
        /*004e*/ 	.short	0x00ff


	//----- nvinfo : EIATTR_MERCURY_ISA_VERSION
	.align		4
        /*0050*/ 	.byte	0x03, 0x5f
        /*0052*/ 	.short	0x0101


	//----- nvinfo : EIATTR_VRC_CTA_INIT_COUNT
	.align		4
        /*0054*/ 	.byte	0x02, 0x4a
	.zero		1
	.zero		1


	//----- nvinfo : EIATTR_EXIT_INSTR_OFFSETS
	.align		4
        /*0058*/ 	.byte	0x04, 0x1c
        /*005a*/ 	.short	(.L_53 - .L_52)


	//   ....[0]....
.L_52:
        /*005c*/ 	.word	0x000000c0


	//   ....[1]....
        /*0060*/ 	.word	0x000001e0


	//----- nvinfo : EIATTR_CBANK_PARAM_SIZE
	.align		4
.L_53:
        /*0064*/ 	.byte	0x03, 0x19
        /*0066*/ 	.short	0x0018


	//----- nvinfo : EIATTR_PARAM_CBANK
	.align		4
        /*0068*/ 	.byte	0x04, 0x0a
        /*006a*/ 	.short	(.L_55 - .L_54)
	.align		4
.L_54:
        /*006c*/ 	.word	index@(.nv.constant0._Z15bgrToRgbaKernelPKhP6uchar4ii)
        /*0070*/ 	.short	0x0380
        /*0072*/ 	.short	0x0018


	//----- nvinfo : EIATTR_SW_WAR
	.align		4
.L_55:
        /*0074*/ 	.byte	0x04, 0x36
        /*0076*/ 	.short	(.L_57 - .L_56)
.L_56:
        /*0078*/ 	.word	0x00000008
.L_57:


//--------------------- .nv.info._Z16nv12ToRgbaKernelPKhP6uchar4ii --------------------------
	.section	.nv.info._Z16nv12ToRgbaKernelPKhP6uchar4ii,"",@"SHT_CUDA_INFO"
	.sectionflags	@""
	.align	4


	//----- nvinfo : EIATTR_CUDA_API_VERSION
	.align		4
        /*0000*/ 	.byte	0x04, 0x37
        /*0002*/ 	.short	(.L_59 - .L_58)
.L_58:
        /*0004*/ 	.word	0x00000082


	//----- nvinfo : EIATTR_KPARAM_INFO
	.align		4
.L_59:
        /*0008*/ 	.byte	0x04, 0x17
        /*000a*/ 	.short	(.L_61 - .L_60)
.L_60:
        /*000c*/ 	.word	0x00000000
        /*0010*/ 	.short	0x0003
        /*0012*/ 	.short	0x0014
        /*0014*/ 	.byte	0x00, 0xf0, 0x11, 0x00


	//----- nvinfo : EIATTR_KPARAM_INFO
	.align		4
.L_61:
        /*0018*/ 	.byte	0x04, 0x17
        /*001a*/ 	.short	(.L_63 - .L_62)
.L_62:
        /*001c*/ 	.word	0x00000000
        /*0020*/ 	.short	0x0002
        /*0022*/ 	.short	0x0010
        /*0024*/ 	.byte	0x00, 0xf0, 0x11, 0x00


	//----- nvinfo : EIATTR_KPARAM_INFO
	.align		4
.L_63:
        /*0028*/ 	.byte	0x04, 0x17
        /*002a*/ 	.short	(.L_65 - .L_64)
.L_64:
        /*002c*/ 	.word	0x00000000
        /*0030*/ 	.short	0x0001
        /*0032*/ 	.short	0x0008
        /*0034*/ 	.byte	0x00, 0xf5, 0x21, 0x00


	//----- nvinfo : EIATTR_KPARAM_INFO
	.align		4
.L_65:
        /*0038*/ 	.byte	0x04, 0x17
        /*003a*/ 	.short	(.L_67 - .L_66)
.L_66:
        /*003c*/ 	.word	0x00000000
        /*0040*/ 	.short	0x0000
        /*0042*/ 	.short	0x0000
        /*0044*/ 	.byte	0x00, 0xf5, 0x21, 0x00


	//----- nvinfo : EIATTR_SPARSE_MMA_MASK
	.align		4
.L_67:
        /*0048*/ 	.byte	0x03, 0x50
        /*004a*/ 	.short	0x0000


	//----- nvinfo : EIATTR_MAXREG_COUNT
	.align		4
        /*004c*/ 	.byte	0x03, 0x1b
        /*004e*/ 	.short	0x00ff


	//----- nvinfo : EIATTR_MERCURY_ISA_VERSION
	.align		4
        /*0050*/ 	.byte	0x03, 0x5f
        /*0052*/ 	.short	0x0101


	//----- nvinfo : EIATTR_VRC_CTA_INIT_COUNT
	.align		4
        /*0054*/ 	.byte	0x02, 0x4a
	.zero		1
	.zero		1


	//----- nvinfo : EIATTR_EXIT_INSTR_OFFSETS
	.align		4
        /*0058*/ 	.byte	0x04, 0x1c
        /*005a*/ 	.short	(.L_69 - .L_68)


	//   ....[0]....
.L_68:
        /*005c*/ 	.word	0x000000c0


	//   ....[1]....
        /*0060*/ 	.word	0x00000340


	//----- nvinfo : EIATTR_CBANK_PARAM_SIZE
	.align		4
.L_69:
        /*0064*/ 	.byte	0x03, 0x19
        /*0066*/ 	.short	0x0018


	//----- nvinfo : EIATTR_PARAM_CBANK
	.align		4
        /*0068*/ 	.byte	0x04, 0x0a
        /*006a*/ 	.short	(.L_71 - .L_70)
	.align		4
.L_70:
        /*006c*/ 	.word	index@(.nv.constant0._Z16nv12ToRgbaKernelPKhP6uchar4ii)
        /*0070*/ 	.short	0x0380
        /*0072*/ 	.short	0x0018


	//----- nvinfo : EIATTR_SW_WAR
	.align		4
.L_71:
        /*0074*/ 	.byte	0x04, 0x36
        /*0076*/ 	.short	(.L_73 - .L_72)
.L_72:
        /*0078*/ 	.word	0x00000008
.L_73:


//--------------------- .nv.info._Z19drawRectangleKernelP6uchar4iiiiiiS_i --------------------------
	.section	.nv.info._Z19drawRectangleKernelP6uchar4iiiiiiS_i,"",@"SHT_CUDA_INFO"
	.sectionflags	@""
	.align	4


	//----- nvinfo : EIATTR_CUDA_API_VERSION
	.align		4
        /*0000*/ 	.byte	0x04, 0x37
        /*0002*/ 	.short	(.L_75 - .L_74)
.L_74:
        /*0004*/ 	.word	0x00000082


	//----- nvinfo : EIATTR_KPARAM_INFO
	.align		4
.L_75:
        /*0008*/ 	.byte	0x04, 0x17
        /*000a*/ 	.short	(.L_77 - .L_76)
.L_76:
        /*000c*/ 	.word	0x00000000
        /*0010*/ 	.short	0x0008
        /*0012*/ 	.short	0x0024
        /*0014*/ 	.byte	0x00, 0xf0, 0x11, 0x00


	//----- nvinfo : EIATTR_KPARAM_INFO
	.align		4
.L_77:
        /*0018*/ 	.byte	0x04, 0x17
        /*001a*/ 	.short	(.L_79 - .L_78)
.L_78:
        /*001c*/ 	.word	0x00000000
        /*0020*/ 	.short	0x0007
        /*0022*/ 	.short	0x0020
        /*0024*/ 	.byte	0x00, 0xf0, 0x11, 0x00


	//----- nvinfo : EIATTR_KPARAM_INFO
	.align		4
.L_79:
        /*0028*/ 	.byte	0x04, 0x17
        /*002a*/ 	.short	(.L_81 - .L_80)
.L_80:
        /*002c*/ 	.word	0x00000000
        /*0030*/ 	.short	0x0006
        /*0032*/ 	.short	0x001c
        /*0034*/ 	.byte	0x00, 0xf0, 0x11, 0x00


	//----- nvinfo : EIATTR_KPARAM_INFO
	.align		4
.L_81:
        /*0038*/ 	.byte	0x04, 0x17
        /*003a*/ 	.short	(.L_83 - .L_82)
.L_82:
        /*003c*/ 	.word	0x00000000
        /*0040*/ 	.short	0x0005
        /*0042*/ 	.short	0x0018
        /*0044*/ 	.byte	0x00, 0xf0, 0x11, 0x00


	//----- nvinfo : EIATTR_KPARAM_INFO
	.align		4
.L_83:
        /*0048*/ 	.byte	0x04, 0x17
        /*004a*/ 	.short	(.L_85 - .L_84)
.L_84:
        /*004c*/ 	.word	0x00000000
        /*0050*/ 	.short	0x0004
        /*0052*/ 	.short	0x0014
        /*0054*/ 	.byte	0x00, 0xf0, 0x11, 0x00


	//----- nvinfo : EIATTR_KPARAM_INFO
	.align		4
.L_85:
        /*0058*/ 	.byte	0x04, 0x17
        /*005a*/ 	.short	(.L_87 - .L_86)
.L_86:
        /*005c*/ 	.word	0x00000000
        /*0060*/ 	.short	0x0003
        /*0062*/ 	.short	0x0010
        /*0064*/ 	.byte	0x00, 0xf0, 0x11, 0x00


	//----- nvinfo : EIATTR_KPARAM_INFO
	.align		4
.L_87:
        /*0068*/ 	.byte	0x04, 0x17
        /*006a*/ 	.short	(.L_89 - .L_88)
.L_88:
        /*006c*/ 	.word	0x00000000
        /*0070*/ 	.short	0x0002
        /*0072*/ 	.short	0x000c
        /*0074*/ 	.byte	0x00, 0xf0, 0x11, 0x00


	//----- nvinfo : EIATTR_KPARAM_INFO
	.align		4
.L_89:
        /*0078*/ 	.byte	0x04, 0x17
        /*007a*/ 	.short	(.L_91 - .L_90)
.L_90:
        /*007c*/ 	.word	0x00000000
        /*0080*/ 	.short	0x0001
        /*0082*/ 	.short	0x0008
        /*0084*/ 	.byte	0x00, 0xf0, 0x11, 0x00


	//----- nvinfo : EIATTR_KPARAM_INFO
	.align		4
.L_91:
        /*0088*/ 	.byte	0x04, 0x17
        /*008a*/ 	.short	(.L_93 - .L_92)
.L_92:
        /*008c*/ 	.word	0x00000000
        /*0090*/ 	.short	0x0000
        /*0092*/ 	.short	0x0000
        /*0094*/ 	.byte	0x00, 0xf5, 0x21, 0x00


	//----- nvinfo : EIATTR_SPARSE_MMA_MASK
	.align		4
.L_93:
        /*0098*/ 	.byte	0x03, 0x50
        /*009a*/ 	.short	0x0000


	//----- nvinfo : EIATTR_MAXREG_COUNT
	.align		4
        /*009c*/ 	.byte	0x03, 0x1b
        /*009e*/ 	.short	0x00ff


	//----- nvinfo : EIATTR_MERCURY_ISA_VERSION
	.align		4
        /*00a0*/ 	.byte	0x03, 0x5f
        /*00a2*/ 	.short	0x0101


	//----- nvinfo : EIATTR_VRC_CTA_INIT_COUNT
	.align		4
        /*00a4*/ 	.byte	0x02, 0x4a
	.zero		1
	.zero		1


	//----- nvinfo : EIATTR_EXIT_INSTR_OFFSETS
	.align		4
        /*00a8*/ 	.byte	0x04, 0x1c
        /*00aa*/ 	.short	(.L_95 - .L_94)


	//   ....[0]....
.L_94:
        /*00ac*/ 	.word	0x000000c0


	//   ....[1]....
        /*00b0*/ 	.word	0x00000360


	//   ....[2]....
        /*00b4*/ 	.word	0x00000390


	//   ....[3]....
        /*00b8*/ 	.word	0x000003f0


	//----- nvinfo : EIATTR_CRS_STACK_SIZE
	.align		4
.L_95:
        /*00bc*/ 	.byte	0x04, 0x1e
        /*00be*/ 	.short	(.L_97 - .L_96)
.L_96:
        /*00c0*/ 	.word	0x00000000


	//----- nvinfo : EIATTR_CBANK_PARAM_SIZE
	.align		4
.L_97:
        /*00c4*/ 	.byte	0x03, 0x19
        /*00c6*/ 	.short	0x0028


	//----- nvinfo : EIATTR_PARAM_CBANK
	.align		4
        /*00c8*/ 	.byte	0x04, 0x0a
        /*00ca*/ 	.short	(.L_99 - .L_98)
	.align		4
.L_98:
        /*00cc*/ 	.word	index@(.nv.constant0._Z19drawRectangleKernelP6uchar4iiiiiiS_i)
        /*00d0*/ 	.short	0x0380
        /*00d2*/ 	.short	0x0028


	//----- nvinfo : EIATTR_SW_WAR
	.align		4
.L_99:
        /*00d4*/ 	.byte	0x04, 0x36
        /*00d6*/ 	.short	(.L_101 - .L_100)
.L_100:
        /*00d8*/ 	.word	0x00000008
.L_101:


//--------------------- .nv.callgraph             --------------------------
	.section	.nv.callgraph,"",@"SHT_CUDA_CALLGRAPH"
	.align	4
	.sectionentsize	8
	.align		4
        /*0000*/ 	.word	0x00000000
	.align		4
        /*0004*/ 	.word	0xffffffff
	.align		4
        /*0008*/ 	.word	0x00000000
	.align		4
        /*000c*/ 	.word	0xfffffffe
	.align		4
        /*0010*/ 	.word	0x00000000
	.align		4
        /*0014*/ 	.word	0xfffffffd
	.align		4
        /*0018*/ 	.word	0x00000000
	.align		4
        /*001c*/ 	.word	0xfffffffc


//--------------------- .text._Z15rgbaToBgrKernelPK6uchar4Phii --------------------------
	.section	.text._Z15rgbaToBgrKernelPK6uchar4Phii,"ax",@progbits
	.align	128
        .global         _Z15rgbaToBgrKernelPK6uchar4Phii
        .type           _Z15rgbaToBgrKernelPK6uchar4Phii,@function
        .size           _Z15rgbaToBgrKernelPK6uchar4Phii,(.L_x_9 - _Z15rgbaToBgrKernelPK6uchar4Phii)
        .other          _Z15rgbaToBgrKernelPK6uchar4Phii,@"STO_CUDA_ENTRY STV_DEFAULT"
_Z15rgbaToBgrKernelPK6uchar4Phii:
.text._Z15rgbaToBgrKernelPK6uchar4Phii:
[----:B------:R-:W-:Y:S01]  /*0000*/  LDC R1, c[0x0][0x37c] ;  /* 0x0000df00ff017b82 */ /* 0x000fe20000000800 */
[----:B------:R-:W0:Y:S07]  /*0010*/  S2R R2, SR_TID.Y ;  /* 0x0000000000027919 */ /* 0x000e2e0000002200 */
[----:B------:R-:W1:Y:S01]  /*0020*/  LDC R0, c[0x0][0x360] ;  /* 0x0000d800ff007b82 */ /* 0x000e620000000800 */
[----:B------:R-:W2:Y:S01]  /*0030*/  LDCU.64 UR6, c[0x0][0x390] ;  /* 0x00007200ff0677ac */ /* 0x000ea20008000a00 */
[----:B------:R-:W1:Y:S06]  /*0040*/  S2R R3, SR_TID.X ;  /* 0x0000000000037919 */ /* 0x000e6c0000002100 */
[----:B------:R-:W0:Y:S08]  /*0050*/  S2UR UR5, SR_CTAID.Y ;  /* 0x00000000000579c3 */ /* 0x000e300000002600 */
[----:B------:R-:W0:Y:S08]  /*0060*/  LDC R5, c[0x0][0x364] ;  /* 0x0000d900ff057b82 */ /* 0x000e300000000800 */
[----:B------:R-:W1:Y:S01]  /*0070*/  S2UR UR4, SR_CTAID.X ;  /* 0x00000000000479c3 */ /* 0x000e620000002500 */
[----:B0-----:R-:W-:-:S05]  /*0080*/  IMAD R5, R5, UR5, R2 ;  /* 0x0000000505057c24 */ /* 0x001fca000f8e0202 */
[----:B--2---:R-:W-:Y:S01]  /*0090*/  ISETP.GE.AND P0, PT, R5, UR7, PT ;  /* 0x0000000705007c0c */ /* 0x004fe2000bf06270 */
[----:B-1----:R-:W-:-:S05]  /*00a0*/  IMAD R0, R0, UR4, R3 ;  /* 0x0000000400007c24 */ /* 0x002fca000f8e0203 */
[----:B------:R-:W-:-:S13]  /*00b0*/  ISETP.GE.OR P0, PT, R0, UR6, P0 ;  /* 0x0000000600007c0c */ /* 0x000fda0008706670 */
[----:B------:R-:W-:Y:S05]  /*00c0*/  @P0 EXIT ;  /* 0x000000000000094d */ /* 0x000fea0003800000 */
[----:B------:R-:W0:Y:S01]  /*00d0*/  LDC.64 R2, c[0x0][0x380] ;  /* 0x0000e000ff027b82 */ /* 0x000e220000000a00 */
[----:B------:R-:W1:Y:S01]  /*00e0*/  LDCU.64 UR4, c[0x0][0x358] ;  /* 0x00006b00ff0477ac */ /* 0x000e620008000a00 */
[----:B------:R-:W-:Y:S01]  /*00f0*/  IMAD R5, R5, UR6, R0 ;  /* 0x0000000605057c24 */ /* 0x000fe2000f8e0200 */
[----:B------:R-:W2:Y:S03]  /*0100*/  LDCU.64 UR8, c[0x0][0x388] ;  /* 0x00007100ff0877ac */ /* 0x000ea60008000a00 */
[----:B0-----:R-:W-:-:S06]  /*0110*/  IMAD.WIDE R2, R5, 0x4, R2 ;  /* 0x0000000405027825 */ /* 0x001fcc00078e0202 */
[----:B-1----:R-:W3:Y:S01]  /*0120*/  LDG.E R2, desc[UR4][R2.64] ;  /* 0x0000000402027981 */ /* 0x002ee2000c1e1900 */
[----:B------:R-:W-:-:S05]  /*0130*/  IMAD R5, R5, 0x3, RZ ;  /* 0x0000000305057824 */ /* 0x000fca00078e02ff */
[----:B--2---:R-:W-:-:S04]  /*0140*/  IADD3 R4, P0, PT, R5, UR8, RZ ;  /* 0x0000000805047c10 */ /* 0x004fc8000ff1e0ff */
[----:B------:R-:W-:Y:S02]  /*0150*/  LEA.HI.X.SX32 R5, R5, UR9, 0x1, P0 ;  /* 0x0000000905057c11 */ /* 0x000fe400080f0eff */
[C---:B---3--:R-:W-:Y:S02]  /*0160*/  PRMT R9, R2.reuse, 0x7771, RZ ;  /* 0x0000777102097816 */ /* 0x048fe400000000ff */
[C---:B------:R-:W-:Y:S02]  /*0170*/  PRMT R11, R2.reuse, 0x7772, RZ ;  /* 0x00007772020b7816 */ /* 0x040fe400000000ff */
[----:B------:R-:W-:Y:S01]  /*0180*/  PRMT R7, R2, 0x7770, RZ ;  /* 0x0000777002077816 */ /* 0x000fe200000000ff */
[----:B------:R-:W-:Y:S04]  /*0190*/  STG.E.U8 desc[UR4][R4.64+0x1], R9 ;  /* 0x0000010904007986 */ /* 0x000fe8000c101104 */
[----:B------:R-:W-:Y:S04]  /*01a0*/  STG.E.U8 desc[UR4][R4.64], R11 ;  /* 0x0000000b04007986 */ /* 0x000fe8000c101104 */
[----:B------:R-:W-:Y:S01]  /*01b0*/  STG.E.U8 desc[UR4][R4.64+0x2], R7 ;  /* 0x0000020704007986 */ /* 0x000fe2000c101104 */
[----:B------:R-:W-:Y:S05]  /*01c0*/  EXIT ;  /* 0x000000000000794d */ /* 0x000fea0003800000 */
.L_x_0:
[----:B------:R-:W-:-:S00]  /*01d0*/  BRA `(.L_x_0) ;  /* 0xfffffffc00fc7947 */ /* 0x000fc0000383ffff */
[----:B------:R-:W-:-:S00]  /*01e0*/  NOP ;  /* 0x0000000000007918 */ /* 0x000fc00000000000 */
        /* <DEDUP_REMOVED lines=9> */
.L_x_9:


//--------------------- .text._Z15bgrToRgbaKernelPKhP6uchar4ii --------------------------
	.section	.text._Z15bgrToRgbaKernelPKhP6uchar4ii,"ax",@progbits
	.align	128
        .global         _Z15bgrToRgbaKernelPKhP6uchar4ii
        .type           _Z15bgrToRgbaKernelPKhP6uchar4ii,@function
        .size           _Z15bgrToRgbaKernelPKhP6uchar4ii,(.L_x_10 - _Z15bgrToRgbaKernelPKhP6uchar4ii)
        .other          _Z15bgrToRgbaKernelPKhP6uchar4ii,@"STO_CUDA_ENTRY STV_DEFAULT"
_Z15bgrToRgbaKernelPKhP6uchar4ii:
.text._Z15bgrToRgbaKernelPKhP6uchar4ii:
        /* <DEDUP_REMOVED lines=13> */
[----:B------:R-:W0:Y:S01]  /*00d0*/  LDCU.64 UR8, c[0x0][0x380] ;  /* 0x00007000ff0877ac */ /* 0x000e220008000a00 */
[----:B------:R-:W-:Y:S01]  /*00e0*/  IMAD R7, R3, UR6, R0 ;  /* 0x0000000603077c24 */ /* 0x000fe2000f8e0200 */
[----:B------:R-:W1:Y:S01]  /*00f0*/  LDC.64 R4, c[0x0][0x388] ;  /* 0x0000e200ff047b82 */ /* 0x000e620000000a00 */
[----:B------:R-:W2:Y:S02]  /*0100*/  LDCU.64 UR4, c[0x0][0x358] ;  /* 0x00006b00ff0477ac */ /* 0x000ea40008000a00 */
[----:B------:R-:W-:-:S05]  /*0110*/  IMAD R0, R7, 0x3, RZ ;  /* 0x0000000307007824 */ /* 0x000fca00078e02ff */
[----:B0-----:R-:W-:-:S04]  /*0120*/  IADD3 R2, P0, PT, R0, UR8, RZ ;  /* 0x0000000800027c10 */ /* 0x001fc8000ff1e0ff */
[----:B------:R-:W-:-:S05]  /*0130*/  LEA.HI.X.SX32 R3, R0, UR9, 0x1, P0 ;  /* 0x0000000900037c11 */ /* 0x000fca00080f0eff */
[----:B--2---:R-:W2:Y:S04]  /*0140*/  LDG.E.U8 R0, desc[UR4][R2.64+0x1] ;  /* 0x0000010402007981 */ /* 0x004ea8000c1e1100 */
[----:B------:R-:W2:Y:S04]  /*0150*/  LDG.E.U8 R9, desc[UR4][R2.64+0x2] ;  /* 0x0000020402097981 */ /* 0x000ea8000c1e1100 */
[----:B------:R-:W3:Y:S01]  /*0160*/  LDG.E.U8 R6, desc[UR4][R2.64] ;  /* 0x0000000402067981 */ /* 0x000ee2000c1e1100 */
[----:B------:R-:W-:Y:S01]  /*0170*/  UMOV UR7, 0x3340 ;  /* 0x0000334000077882 */ /* 0x000fe20000000000 */
[----:B-1----:R-:W-:-:S04]  /*0180*/  IMAD.WIDE R4, R7, 0x4, R4 ;  /* 0x0000000407047825 */ /* 0x002fc800078e0204 */
[----:B------:R-:W-:Y:S01]  /*0190*/  IMAD.U32 R11, RZ, RZ, UR7 ;  /* 0x00000007ff0b7e24 */ /* 0x000fe2000f8e00ff */
[----:B--2---:R-:W-:-:S04]  /*01a0*/  PRMT R0, R9, 0x3340, R0 ;  /* 0x0000334009007816 */ /* 0x004fc80000000000 */
[----:B---3--:R-:W-:-:S04]  /*01b0*/  PRMT R9, R6, R11, 0xffff ;  /* 0x0000ffff06097416 */ /* 0x008fc8000000000b */
[----:B------:R-:W-:-:S05]  /*01c0*/  PRMT R9, R0, 0x5410, R9 ;  /* 0x0000541000097816 */ /* 0x000fca0000000009 */
[----:B------:R-:W-:Y:S01]  /*01d0*/  STG.E desc[UR4][R4.64], R9 ;  /* 0x0000000904007986 */ /* 0x000fe2000c101904 */
[----:B------:R-:W-:Y:S05]  /*01e0*/  EXIT ;  /* 0x000000000000794d */ /* 0x000fea0003800000 */
.L_x_1:
        /* <DEDUP_REMOVED lines=9> */
.L_x_10:


//--------------------- .text._Z16nv12ToRgbaKernelPKhP6uchar4ii --------------------------
	.section	.text._Z16nv12ToRgbaKernelPKhP6uchar4ii,"ax",@progbits
	.align	128
        .global         _Z16nv12ToRgbaKernelPKhP6uchar4ii
        .type           _Z16nv12ToRgbaKernelPKhP6uchar4ii,@function
        .size           _Z16nv12ToRgbaKernelPKhP6uchar4ii,(.L_x_11 - _Z16nv12ToRgbaKernelPKhP6uchar4ii)
        .other          _Z16nv12ToRgbaKernelPKhP6uchar4ii,@"STO_CUDA_ENTRY STV_DEFAULT"
_Z16nv12ToRgbaKernelPKhP6uchar4ii:
.text._Z16nv12ToRgbaKernelPKhP6uchar4ii:
        /* <DEDUP_REMOVED lines=14> */
[----:B------:R-:W-:Y:S01]  /*00e0*/  LEA.HI R2, R5, R5, RZ, 0x1 ;  /* 0x0000000505027211 */ /* 0x000fe200078f08ff */
[C---:B------:R-:W-:Y:S01]  /*00f0*/  IMAD R5, R0.reuse, UR6, R5 ;  /* 0x0000000600057c24 */ /* 0x040fe2000f8e0205 */
[----:B------:R-:W-:Y:S01]  /*0100*/  LEA.HI R3, R0, UR7, RZ, 0x1f ;  /* 0x0000000700037c11 */ /* 0x000fe2000f8ff8ff */
[----:B------:R-:W1:Y:S01]  /*0110*/  LDCU.64 UR4, c[0x0][0x358] ;  /* 0x00006b00ff0477ac */ /* 0x000e620008000a00 */
[----:B------:R-:W-:-:S05]  /*0120*/  LOP3.LUT R2, R2, 0xfffffffe, RZ, 0xc0, !PT ;  /* 0xfffffffe02027812 */ /* 0x000fca00078ec0ff */
[----:B------:R-:W-:Y:S01]  /*0130*/  IMAD R2, R3, UR6, R2 ;  /* 0x0000000603027c24 */ /* 0x000fe2000f8e0202 */
[----:B0-----:R-:W-:-:S04]  /*0140*/  IADD3 R8, P0, PT, R5, UR8, RZ ;  /* 0x0000000805087c10 */ /* 0x001fc8000ff1e0ff */
[C---:B------:R-:W-:Y:S02]  /*0150*/  IADD3 R6, P1, PT, R2.reuse, UR8, RZ ;  /* 0x0000000802067c10 */ /* 0x040fe4000ff3e0ff */
[----:B------:R-:W-:Y:S02]  /*0160*/  LEA.HI.X.SX32 R9, R5, UR9, 0x1, P0 ;  /* 0x0000000905097c11 */ /* 0x000fe400080f0eff */
[----:B------:R-:W-:-:S03]  /*0170*/  LEA.HI.X.SX32 R7, R2, UR9, 0x1, P1 ;  /* 0x0000000902077c11 */ /* 0x000fc600088f0eff */
[----:B-1----:R-:W2:Y:S04]  /*0180*/  LDG.E.U8 R8, desc[UR4][R8.64] ;  /* 0x0000000408087981 */ /* 0x002ea8000c1e1100 */
[----:B------:R-:W3:Y:S04]  /*0190*/  LDG.E.U8 R0, desc[UR4][R6.64] ;  /* 0x0000000406007981 */ /* 0x000ee8000c1e1100 */
[----:B------:R0:W4:Y:S01]  /*01a0*/  LDG.E.U8 R2, desc[UR4][R6.64+0x1] ;  /* 0x0000010406027981 */ /* 0x000122000c1e1100 */
[----:B------:R-:W-:Y:S01]  /*01b0*/  IMAD.MOV.U32 R11, RZ, RZ, 0x12a ;  /* 0x0000012aff0b7424 */ /* 0x000fe200078e00ff */
[----:B------:R-:W-:-:S02]  /*01c0*/  UMOV UR8, 0x3340 ;  /* 0x0000334000087882 */ /* 0x000fc40000000000 */
[----:B0-----:R-:W-:Y:S02]  /*01d0*/  IMAD.U32 R7, RZ, RZ, UR8 ;  /* 0x00000008ff077e24 */ /* 0x001fe4000f8e00ff */
[----:B--2---:R-:W-:Y:S02]  /*01e0*/  IMAD R11, R8, R11, -0x1220 ;  /* 0xffffede0080b7424 */ /* 0x004fe400078e020b */
[----:B---3--:R-:W-:Y:S02]  /*01f0*/  VIADD R0, R0, 0xffffff80 ;  /* 0xffffff8000007836 */ /* 0x008fe40000000000 */
[----:B----4-:R-:W-:Y:S02]  /*0200*/  VIADD R4, R2, 0xffffff80 ;  /* 0xffffff8002047836 */ /* 0x010fe40000000000 */
[--C-:B------:R-:W-:Y:S01]  /*0210*/  IMAD R13, R0, -0x64, R11.reuse ;  /* 0xffffff9c000d7824 */ /* 0x100fe200078e020b */
[----:B------:R-:W0:Y:S01]  /*0220*/  LDC.64 R2, c[0x0][0x388] ;  /* 0x0000e200ff027b82 */ /* 0x000e220000000a00 */
[----:B------:R-:W-:-:S02]  /*0230*/  IMAD R11, R4, 0x199, R11 ;  /* 0x00000199040b7824 */ /* 0x000fc400078e020b */
[--C-:B------:R-:W-:Y:S02]  /*0240*/  IMAD R0, R0, 0x268, R13.reuse ;  /* 0x0000026800007824 */ /* 0x100fe400078e020d */
[----:B------:R-:W-:Y:S01]  /*0250*/  IMAD R4, R4, -0xd0, R13 ;  /* 0xffffff3004047824 */ /* 0x000fe200078e020d */
[----:B------:R-:W-:Y:S02]  /*0260*/  SHF.R.S32.HI R11, RZ, 0x8, R11 ;  /* 0x00000008ff0b7819 */ /* 0x000fe4000001140b */
[----:B------:R-:W-:Y:S02]  /*0270*/  SHF.R.S32.HI R0, RZ, 0x8, R0 ;  /* 0x00000008ff007819 */ /* 0x000fe40000011400 */
[----:B------:R-:W-:Y:S02]  /*0280*/  SHF.R.S32.HI R4, RZ, 0x8, R4 ;  /* 0x00000008ff047819 */ /* 0x000fe40000011404 */
[----:B------:R-:W-:Y:S02]  /*0290*/  VIMNMX R11, PT, PT, RZ, R11, !PT ;  /* 0x0000000bff0b7248 */ /* 0x000fe40007fe0100 */
[----:B------:R-:W-:-:S02]  /*02a0*/  VIMNMX R0, PT, PT, RZ, R0, !PT ;  /* 0x00000000ff007248 */ /* 0x000fc40007fe0100 */
[----:B------:R-:W-:Y:S02]  /*02b0*/  VIMNMX R4, PT, PT, RZ, R4, !PT ;  /* 0x00000004ff047248 */ /* 0x000fe40007fe0100 */
[----:B------:R-:W-:Y:S02]  /*02c0*/  VIMNMX R11, PT, PT, R11, 0xff, PT ;  /* 0x000000ff0b0b7848 */ /* 0x000fe40003fe0100 */
[----:B------:R-:W-:Y:S02]  /*02d0*/  VIMNMX R0, PT, PT, R0, 0xff, PT ;  /* 0x000000ff00007848 */ /* 0x000fe40003fe0100 */
[----:B------:R-:W-:Y:S02]  /*02e0*/  VIMNMX R4, PT, PT, R4, 0xff, PT ;  /* 0x000000ff04047848 */ /* 0x000fe40003fe0100 */
[----:B------:R-:W-:Y:S02]  /*02f0*/  PRMT R7, R0, R7, 0xffff ;  /* 0x0000ffff00077416 */ /* 0x000fe40000000007 */
[----:B------:R-:W-:Y:S01]  /*0300*/  PRMT R4, R11, 0x3340, R4 ;  /* 0x000033400b047816 */ /* 0x000fe20000000004 */
[----:B0-----:R-:W-:-:S03]  /*0310*/  IMAD.WIDE R2, R5, 0x4, R2 ;  /* 0x0000000405027825 */ /* 0x001fc600078e0202 */
[----:B------:R-:W-:-:S05]  /*0320*/  PRMT R7, R4, 0x5410, R7 ;  /* 0x0000541004077816 */ /* 0x000fca0000000007 */
[----:B------:R-:W-:Y:S01]  /*0330*/  STG.E desc[UR4][R2.64], R7 ;  /* 0x0000000702007986 */ /* 0x000fe2000c101904 */
[----:B------:R-:W-:Y:S05]  /*0340*/  EXIT ;  /* 0x000000000000794d */ /* 0x000fea0003800000 */
.L_x_2:
        /* <DEDUP_REMOVED lines=11> */
.L_x_11:


//--------------------- .text._Z19drawRectangleKernelP6uchar4iiiiiiS_i --------------------------
	.section	.text._Z19drawRectangleKernelP6uchar4iiiiiiS_i,"ax",@progbits
	.align	128
        .global         _Z19drawRectangleKernelP6uchar4iiiiiiS_i
        .type           _Z19drawRectangleKernelP6uchar4iiiiiiS_i,@function
        .size           _Z19drawRectangleKernelP6uchar4iiiiiiS_i,(.L_x_12 - _Z19drawRectangleKernelP6uchar4iiiiiiS_i)
        .other          _Z19drawRectangleKernelP6uchar4iiiiiiS_i,@"STO_CUDA_ENTRY STV_DEFAULT"
_Z19drawRectangleKernelP6uchar4iiiiiiS_i:
.text._Z19drawRectangleKernelP6uchar4iiiiiiS_i:
        /* <DEDUP_REMOVED lines=14> */
[----:B------:R-:W0:Y:S01]  /*00e0*/  LDCU UR7, c[0x0][0x394] ;  /* 0x00007280ff0777ac */ /* 0x000e220008000800 */
[----:B------:R-:W-:Y:S01]  /*00f0*/  IMAD R9, R7, UR6, R0 ;  /* 0x0000000607097c24 */ /* 0x000fe2000f8e0200 */
[----:B------:R-:W-:Y:S01]  /*0100*/  BSSY.RECONVERGENT B0, `(.L_x_3) ;  /* 0x0000018000007945 */ /* 0x000fe20003800200 */
[----:B------:R-:W1:Y:S04]  /*0110*/  LDCU UR8, c[0x0][0x39c] ;  /* 0x00007380ff0877ac */ /* 0x000e680008000800 */
[----:B------:R-:W2:Y:S01]  /*0120*/  LDC.64 R4, c[0x0][0x380] ;  /* 0x0000e000ff047b82 */ /* 0x000ea20000000a00 */
[----:B------:R-:W3:Y:S01]  /*0130*/  LDCU.64 UR4, c[0x0][0x358] ;  /* 0x00006b00ff0477ac */ /* 0x000ee20008000a00 */
[C---:B0-----:R-:W-:Y:S01]  /*0140*/  VIADD R6, R3.reuse, UR7 ;  /* 0x0000000703067c36 */ /* 0x041fe20008000000 */
[----:B-1----:R-:W-:-:S02]  /*0150*/  IADD3 R8, PT, PT, -R3, UR8, RZ ;  /* 0x0000000803087c10 */ /* 0x002fc4000fffe1ff */
[C---:B------:R-:W-:Y:S02]  /*0160*/  PRMT R11, R2.reuse, 0x7772, RZ ;  /* 0x00007772020b7816 */ /* 0x040fe400000000ff */
[C---:B------:R-:W-:Y:S02]  /*0170*/  ISETP.GE.AND P0, PT, R7.reuse, R6, PT ;  /* 0x000000060700720c */ /* 0x040fe40003f06270 */
[----:B------:R-:W-:Y:S01]  /*0180*/  ISETP.GE.AND P1, PT, R7, R8, PT ;  /* 0x000000080700720c */ /* 0x000fe20003f26270 */
[----:B--2---:R-:W-:Y:S01]  /*0190*/  IMAD.WIDE R4, R9, 0x4, R4 ;  /* 0x0000000409047825 */ /* 0x004fe200078e0204 */
[C---:B------:R-:W-:Y:S02]  /*01a0*/  ISETP.GE.AND P0, PT, R7.reuse, UR7, !P0 ;  /* 0x0000000707007c0c */ /* 0x040fe4000c706270 */
[----:B------:R-:W-:Y:S02]  /*01b0*/  ISETP.GE.OR P1, PT, R7, UR8, !P1 ;  /* 0x0000000807007c0c */ /* 0x000fe4000cf26670 */
[----:B------:R-:W-:-:S02]  /*01c0*/  PRMT R6, R2, 0x7773, RZ ;  /* 0x0000777302067816 */ /* 0x000fc400000000ff */
[C---:B------:R-:W-:Y:S02]  /*01d0*/  PRMT R8, R2.reuse, 0x7771, RZ ;  /* 0x0000777102087816 */ /* 0x040fe400000000ff */
[----:B------:R-:W-:-:S07]  /*01e0*/  PRMT R13, R2, 0x7770, RZ ;  /* 0x00007770020d7816 */ /* 0x000fce00000000ff */
[----:B---3--:R-:W-:Y:S05]  /*01f0*/  @P1 BRA !P0, `(.L_x_4) ;  /* 0x0000000000201947 */ /* 0x008fea0004000000 */
[----:B------:R-:W0:Y:S01]  /*0200*/  LDCU UR6, c[0x0][0x398] ;  /* 0x00007300ff0677ac */ /* 0x000e220008000800 */
[----:B------:R-:W1:Y:S01]  /*0210*/  LDCU UR9, c[0x0][0x390] ;  /* 0x00007200ff0977ac */ /* 0x000e620008000800 */
[----:B0-----:R-:W-:-:S04]  /*0220*/  ISETP.GE.AND P0, PT, R0, UR6, PT ;  /* 0x0000000600007c0c */ /* 0x001fc8000bf06270 */
[----:B-1----:R-:W-:-:S13]  /*0230*/  ISETP.LT.OR P0, PT, R0, UR9, P0 ;  /* 0x0000000900007c0c */ /* 0x002fda0008701670 */
[----:B------:R-:W-:Y:S02]  /*0240*/  @!P0 PRMT R2, R13, 0x3340, R8 ;  /* 0x000033400d028816 */ /* 0x000fe40000000008 */
[----:B------:R-:W-:-:S04]  /*0250*/  @!P0 PRMT R9, R11, 0x3340, R6 ;  /* 0x000033400b098816 */ /* 0x000fc80000000006 */
[----:B------:R-:W-:-:S05]  /*0260*/  @!P0 PRMT R9, R2, 0x5410, R9 ;  /* 0x0000541002098816 */ /* 0x000fca0000000009 */
[----:B------:R0:W-:Y:S02]  /*0270*/  @!P0 STG.E desc[UR4][R4.64], R9 ;  /* 0x0000000904008986 */ /* 0x0001e4000c101904 */
.L_x_4:
[----:B------:R-:W-:Y:S05]  /*0280*/  BSYNC.RECONVERGENT B0 ;  /* 0x0000000000007941 */ /* 0x000fea0003800200 */
.L_x_3:
[----:B------:R-:W0:Y:S01]  /*0290*/  LDCU UR6, c[0x0][0x390] ;  /* 0x00007200ff0677ac */ /* 0x000e220008000800 */
[----:B------:R-:W-:Y:S01]  /*02a0*/  BSSY.RECONVERGENT B0, `(.L_x_5) ;  /* 0x0000010000007945 */ /* 0x000fe20003800200 */
[----:B0-----:R-:W-:Y:S01]  /*02b0*/  VIADD R9, R3, UR6 ;  /* 0x0000000603097c36 */ /* 0x001fe20008000000 */
[----:B------:R-:W-:-:S04]  /*02c0*/  ISETP.GE.AND P1, PT, R0, UR6, PT ;  /* 0x0000000600007c0c */ /* 0x000fc8000bf26270 */
[----:B------:R-:W-:-:S13]  /*02d0*/  ISETP.GE.AND P0, PT, R0, R9, PT ;  /* 0x000000090000720c */ /* 0x000fda0003f06270 */
[----:B------:R-:W-:Y:S05]  /*02e0*/  @!P0 BRA P1, `(.L_x_6) ;  /* 0x0000000000208947 */ /* 0x000fea0000800000 */
[----:B------:R-:W0:Y:S01]  /*02f0*/  LDCU UR6, c[0x0][0x398] ;  /* 0x00007300ff0677ac */ /* 0x000e220008000800 */
[----:B------:R-:W-:-:S04]  /*0300*/  ISETP.GE.AND P1, PT, R7, UR8, PT ;  /* 0x0000000807007c0c */ /* 0x000fc8000bf26270 */
[----:B------:R-:W-:Y:S02]  /*0310*/  ISETP.GE.AND P1, PT, R7, UR7, !P1 ;  /* 0x0000000707007c0c */ /* 0x000fe4000cf26270 */
[----:B0-----:R-:W-:-:S04]  /*0320*/  IADD3 R3, PT, PT, -R3, UR6, RZ ;  /* 0x0000000603037c10 */ /* 0x001fc8000fffe1ff */
[----:B------:R-:W-:-:S04]  /*0330*/  ISETP.GE.AND P0, PT, R0, R3, PT ;  /* 0x000000030000720c */ /* 0x000fc80003f06270 */
[----:B------:R-:W-:-:S13]  /*0340*/  ISETP.LT.AND P0, PT, R0, UR6, P0 ;  /* 0x0000000600007c0c */ /* 0x000fda0008701270 */
[----:B------:R-:W-:Y:S05]  /*0350*/  @P1 BRA P0, `(.L_x_7) ;  /* 0x0000000000101947 */ /* 0x000fea0000000000 */
[----:B------:R-:W-:Y:S05]  /*0360*/  EXIT ;  /* 0x000000000000794d */ /* 0x000fea0003800000 */
.L_x_6:
[----:B------:R-:W-:-:S04]  /*0370*/  ISETP.GE.AND P0, PT, R7, UR8, PT ;  /* 0x0000000807007c0c */ /* 0x000fc8000bf06270 */
[----:B------:R-:W-:-:S13]  /*0380*/  ISETP.LT.OR P0, PT, R7, UR7, P0 ;  /* 0x0000000707007c0c */ /* 0x000fda0008701670 */
[----:B------:R-:W-:Y:S05]  /*0390*/  @P0 EXIT ;  /* 0x000000000000094d */ /* 0x000fea0003800000 */
.L_x_7:
[----:B------:R-:W-:Y:S05]  /*03a0*/  BSYNC.RECONVERGENT B0 ;  /* 0x0000000000007941 */ /* 0x000fea0003800200 */
.L_x_5:
[----:B------:R-:W-:Y:S02]  /*03b0*/  PRMT R8, R13, 0x3340, R8 ;  /* 0x000033400d087816 */ /* 0x000fe40000000008 */
[----:B------:R-:W-:-:S04]  /*03c0*/  PRMT R11, R11, 0x3340, R6 ;  /* 0x000033400b0b7816 */ /* 0x000fc80000000006 */
[----:B------:R-:W-:-:S05]  /*03d0*/  PRMT R11, R8, 0x5410, R11 ;  /* 0x00005410080b7816 */ /* 0x000fca000000000b */
[----:B------:R-:W-:Y:S01]  /*03e0*/  STG.E desc[UR4][R4.64], R11 ;  /* 0x0000000b04007986 */ /* 0x000fe2000c101904 */
[----:B------:R-:W-:Y:S05]  /*03f0*/  EXIT ;  /* 0x000000000000794d */ /* 0x000fea0003800000 */
.L_x_8:
        /* <DEDUP_REMOVED lines=16> */
.L_x_12:


//--------------------- .nv.shared.reserved.0     --------------------------
	.section	.nv.shared.reserved.0,"aw",@nobits
	.weak		__nv_reservedSMEM_offset_0_alias
	.size		__nv_reservedSMEM_offset_0_alias, 0, 64
	.other		__nv_reservedSMEM_offset_0_alias,@"STO_CUDA_RESERVED_SHARED STV_DEFAULT"
__nv_reservedSMEM_offset_0_alias:
	.zero		0
	.zero		64


//--------------------- .nv.constant0._Z15rgbaToBgrKernelPK6uchar4Phii --------------------------
	.section	.nv.constant0._Z15rgbaToBgrKernelPK6uchar4Phii,"a",@progbits
	.sectionflags	@""
	.align	4
.nv.constant0._Z15rgbaToBgrKernelPK6uchar4Phii:
	.zero		920


//--------------------- .nv.constant0._Z15bgrToRgbaKernelPKhP6uchar4ii --------------------------
	.section	.nv.constant0._Z15bgrToRgbaKernelPKhP6uchar4ii,"a",@progbits
	.sectionflags	@""
	.align	4
.nv.constant0._Z15bgrToRgbaKernelPKhP6uchar4ii:
	.zero		920


//--------------------- .nv.constant0._Z16nv12ToRgbaKernelPKhP6uchar4ii --------------------------
	.section	.nv.constant0._Z16nv12ToRgbaKernelPKhP6uchar4ii,"a",@progbits
	.sectionflags	@""
	.align	4
.nv.constant0._Z16nv12ToRgbaKernelPKhP6uchar4ii:
	.zero		920


//--------------------- .nv.constant0._Z19drawRectangleKernelP6uchar4iiiiiiS_i --------------------------
	.section	.nv.constant0._Z19drawRectangleKernelP6uchar4iiiiiiS_i,"a",@progbits
	.sectionflags	@""
	.align	4
.nv.constant0._Z19drawRectangleKernelP6uchar4iiiiiiS_i:
	.zero		936


//--------------------- SYMBOLS --------------------------

	.type		.nv.reservedSmem.offset0,@object
	.size		.nv.reservedSmem.offset0,0x4
